//
// Generated by NVIDIA NVVM Compiler
//
// Compiler Build ID: CL-36424714
// Cuda compilation tools, release 13.0, V13.0.88
// Based on NVVM 20.0.0
//

.version 9.0
.target sm_100
.address_size 64

	// .globl	_Z23nv12_to_yuv420_y_kernelPKhiPhiii

.visible .entry _Z23nv12_to_yuv420_y_kernelPKhiPhiii(
	.param .u64 .ptr .align 1 _Z23nv12_to_yuv420_y_kernelPKhiPhiii_param_0,
	.param .u32 _Z23nv12_to_yuv420_y_kernelPKhiPhiii_param_1,
	.param .u64 .ptr .align 1 _Z23nv12_to_yuv420_y_kernelPKhiPhiii_param_2,
	.param .u32 _Z23nv12_to_yuv420_y_kernelPKhiPhiii_param_3,
	.param .u32 _Z23nv12_to_yuv420_y_kernelPKhiPhiii_param_4,
	.param .u32 _Z23nv12_to_yuv420_y_kernelPKhiPhiii_param_5
)
{
	.reg .pred 	%p<4>;
	.reg .b16 	%rs<3>;
	.reg .b32 	%r<17>;
	.reg .b64 	%rd<12>;

	ld.param.u64 	%rd1, [_Z23nv12_to_yuv420_y_kernelPKhiPhiii_param_0];
	ld.param.u32 	%r3, [_Z23nv12_to_yuv420_y_kernelPKhiPhiii_param_1];
	ld.param.u64 	%rd2, [_Z23nv12_to_yuv420_y_kernelPKhiPhiii_param_2];
	ld.param.u32 	%r4, [_Z23nv12_to_yuv420_y_kernelPKhiPhiii_param_3];
	ld.param.u32 	%r5, [_Z23nv12_to_yuv420_y_kernelPKhiPhiii_param_4];
	ld.param.u32 	%r6, [_Z23nv12_to_yuv420_y_kernelPKhiPhiii_param_5];
	mov.u32 	%r8, %ctaid.x;
	mov.u32 	%r9, %ntid.x;
	mov.u32 	%r10, %tid.x;
	mad.lo.s32 	%r1, %r8, %r9, %r10;
	mov.u32 	%r11, %ctaid.y;
	mov.u32 	%r12, %ntid.y;
	mov.u32 	%r13, %tid.y;
	mad.lo.s32 	%r14, %r11, %r12, %r13;
	setp.ge.s32 	%p1, %r1, %r5;
	setp.ge.s32 	%p2, %r14, %r6;
	or.pred  	%p3, %p1, %p2;
	@%p3 bra 	$L__BB0_2;
	cvta.to.global.u64 	%rd3, %rd1;
	cvta.to.global.u64 	%rd4, %rd2;
	mul.lo.s32 	%r15, %r3, %r14;
	cvt.s64.s32 	%rd5, %r15;
	mul.lo.s32 	%r16, %r4, %r14;
	cvt.s64.s32 	%rd6, %r16;
	cvt.s64.s32 	%rd7, %r1;
	add.s64 	%rd8, %rd5, %rd7;
	add.s64 	%rd9, %rd3, %rd8;
	ld.global.nc.u8 	%rs1, [%rd9];
	cvt.u16.u8 	%rs2, %rs1;
	add.s64 	%rd10, %rd6, %rd7;
	add.s64 	%rd11, %rd4, %rd10;
	st.global.u8 	[%rd11], %rs2;
$L__BB0_2:
	ret;

}
	// .globl	_Z24nv12_to_yuv420_uv_kernelPKhiPhiS1_iii
.visible .entry _Z24nv12_to_yuv420_uv_kernelPKhiPhiS1_iii(
	.param .u64 .ptr .align 1 _Z24nv12_to_yuv420_uv_kernelPKhiPhiS1_iii_param_0,
	.param .u32 _Z24nv12_to_yuv420_uv_kernelPKhiPhiS1_iii_param_1,
	.param .u64 .ptr .align 1 _Z24nv12_to_yuv420_uv_kernelPKhiPhiS1_iii_param_2,
	.param .u32 _Z24nv12_to_yuv420_uv_kernelPKhiPhiS1_iii_param_3,
	.param .u64 .ptr .align 1 _Z24nv12_to_yuv420_uv_kernelPKhiPhiS1_iii_param_4,
	.param .u32 _Z24nv12_to_yuv420_uv_kernelPKhiPhiS1_iii_param_5,
	.param .u32 _Z24nv12_to_yuv420_uv_kernelPKhiPhiS1_iii_param_6,
	.param .u32 _Z24nv12_to_yuv420_uv_kernelPKhiPhiS1_iii_param_7
)
{
	.reg .pred 	%p<4>;
	.reg .b16 	%rs<5>;
	.reg .b32 	%r<22>;
	.reg .b64 	%rd<18>;

	ld.param.u64 	%rd1, [_Z24nv12_to_yuv420_uv_kernelPKhiPhiS1_iii_param_0];
	ld.param.u32 	%r3, [_Z24nv12_to_yuv420_uv_kernelPKhiPhiS1_iii_param_1];
	ld.param.u64 	%rd2, [_Z24nv12_to_yuv420_uv_kernelPKhiPhiS1_iii_param_2];
	ld.param.u32 	%r4, [_Z24nv12_to_yuv420_uv_kernelPKhiPhiS1_iii_param_3];
	ld.param.u64 	%rd3, [_Z24nv12_to_yuv420_uv_kernelPKhiPhiS1_iii_param_4];
	ld.param.u32 	%r5, [_Z24nv12_to_yuv420_uv_kernelPKhiPhiS1_iii_param_5];
	ld.param.u32 	%r6, [_Z24nv12_to_yuv420_uv_kernelPKhiPhiS1_iii_param_6];
	ld.param.u32 	%r7, [_Z24nv12_to_yuv420_uv_kernelPKhiPhiS1_iii_param_7];
	mov.u32 	%r8, %ctaid.x;
	mov.u32 	%r9, %ntid.x;
	mov.u32 	%r10, %tid.x;
	mad.lo.s32 	%r1, %r8, %r9, %r10;
	mov.u32 	%r11, %ctaid.y;
	mov.u32 	%r12, %ntid.y;
	mov.u32 	%r13, %tid.y;
	mad.lo.s32 	%r14, %r11, %r12, %r13;
	shr.s32 	%r15, %r6, 1;
	shr.s32 	%r16, %r7, 1;
	setp.ge.s32 	%p1, %r1, %r15;
	setp.ge.s32 	%p2, %r14, %r16;
	or.pred  	%p3, %p1, %p2;
	@%p3 bra 	$L__BB1_2;
	cvta.to.global.u64 	%rd4, %rd1;
	cvta.to.global.u64 	%rd5, %rd2;
	cvta.to.global.u64 	%rd6, %rd3;
	mul.lo.s32 	%r18, %r3, %r14;
	cvt.s64.s32 	%rd7, %r18;
	shl.b32 	%r19, %r1, 1;
	cvt.s64.s32 	%rd8, %r19;
	add.s64 	%rd9, %rd7, %rd8;
	add.s64 	%rd10, %rd4, %rd9;
	ld.global.nc.u8 	%rs1, [%rd10];
	cvt.u16.u8 	%rs2, %rs1;
	ld.global.nc.u8 	%rs3, [%rd10+1];
	cvt.u16.u8 	%rs4, %rs3;
	mul.lo.s32 	%r20, %r4, %r14;
	cvt.s64.s32 	%rd11, %r20;
	mul.lo.s32 	%r21, %r5, %r14;
	cvt.s64.s32 	%rd12, %r21;
	cvt.s64.s32 	%rd13, %r1;
	add.s64 	%rd14, %rd11, %rd13;
	add.s64 	%rd15, %rd5, %rd14;
	st.global.u8 	[%rd15], %rs2;
	add.s64 	%rd16, %rd12, %rd13;
	add.s64 	%rd17, %rd6, %rd16;
	st.global.u8 	[%rd17], %rs4;
$L__BB1_2:
	ret;

}


// ===== COMPILED SASS (sm_100) =====

	.target	sm_100

	.elftype	@"ET_EXEC"


//--------------------- .note.nv.tkinfo           --------------------------
	.section	.note.nv.tkinfo,"",@"SHT_NOTE"
	.sectionflags	@"SHF_NOTE_NV_TKINFO"
	.tkinfo
        /*0018*/ 	.word	0x00000002
        /*0030*/ 	.string	""
        /*0030*/ 	.string	"ptxas"
        /*0030*/ 	.string	"Cuda compilation tools, release 13.0, V13.0.88"
        /*0030*/ 	.string	"Build cuda_13.0.r13.0/compiler.36424714_0"
        /*0030*/ 	.string	"-arch sm_100 -m 64 "



//--------------------- .note.nv.cuinfo           --------------------------
	.section	.note.nv.cuinfo,"",@"SHT_NOTE"
	.sectionflags	@"SHF_NOTE_NV_CUINFO"
        /*0018*/ 	.short	0x0002
        /*001a*/ 	.short	0x0064
        /*001c*/ 	.short	0x0082
	.zero		2


//--------------------- .nv.info                  --------------------------
	.section	.nv.info,"",@"SHT_CUDA_INFO"
	.align	4


	//----- nvinfo : EIATTR_REGCOUNT
	.align		4
        /*0000*/ 	.byte	0x04, 0x2f
        /*0002*/ 	.short	(.L_1 - .L_0)
	.align		4
.L_0:
        /*0004*/ 	.word	index@(_Z23nv12_to_yuv420_y_kernelPKhiPhiii)
        /*0008*/ 	.word	0x00000009


	//----- nvinfo : EIATTR_FRAME_SIZE
	.align		4
.L_1:
        /*000c*/ 	.byte	0x04, 0x11
        /*000e*/ 	.short	(.L_3 - .L_2)
	.align		4
.L_2:
        /*0010*/ 	.word	index@(_Z23nv12_to_yuv420_y_kernelPKhiPhiii)
        /*0014*/ 	.word	0x00000000


	//----- nvinfo : EIATTR_REGCOUNT
	.align		4
.L_3:
        /*0018*/ 	.byte	0x04, 0x2f
        /*001a*/ 	.short	(.L_5 - .L_4)
	.align		4
.L_4:
        /*001c*/ 	.word	index@(_Z24nv12_to_yuv420_uv_kernelPKhiPhiS1_iii)
        /*0020*/ 	.word	0x0000000e


	//----- nvinfo : EIATTR_FRAME_SIZE
	.align		4
.L_5:
        /*0024*/ 	.byte	0x04, 0x11
        /*0026*/ 	.short	(.L_7 - .L_6)
	.align		4
.L_6:
        /*0028*/ 	.word	index@(_Z24nv12_to_yuv420_uv_kernelPKhiPhiS1_iii)
        /*002c*/ 	.word	0x00000000


	//----- nvinfo : EIATTR_MIN_STACK_SIZE
	.align		4
.L_7:
        /*0030*/ 	.byte	0x04, 0x12
        /*0032*/ 	.short	(.L_9 - .L_8)
	.align		4
.L_8:
        /*0034*/ 	.word	index@(_Z24nv12_to_yuv420_uv_kernelPKhiPhiS1_iii)
        /*0038*/ 	.word	0x00000000


	//----- nvinfo : EIATTR_MIN_STACK_SIZE
	.align		4
.L_9:
        /*003c*/ 	.byte	0x04, 0x12
        /*003e*/ 	.short	(.L_11 - .L_10)
	.align		4
.L_10:
        /*0040*/ 	.word	index@(_Z23nv12_to_yuv420_y_kernelPKhiPhiii)
        /*0044*/ 	.word	0x00000000
.L_11:


//--------------------- .nv.compat                --------------------------
	.section	.nv.compat,"",@"SHT_CUDA_COMPAT_INFO"
	.align	4
        /*0000*/ 	.byte	0x02, 0x09, 0x00, 0x00, 0x02, 0x02, 0x01, 0x00, 0x02, 0x05, 0x05, 0x00, 0x03, 0x07, 0x01, 0x01
        /*0010*/ 	.byte	0x02, 0x03, 0x00, 0x00, 0x02, 0x06, 0x01, 0x00, 0x04, 0x0b, 0x08, 0x00, 0x09, 0x00, 0x00, 0x00
        /*0020*/ 	.byte	0x00, 0x00, 0x00, 0x00


//--------------------- .nv.info._Z24nv12_to_yuv420_uv_kernelPKhiPhiS1_iii --------------------------
	.section	.nv.info._Z24nv12_to_yuv420_uv_kernelPKhiPhiS1_iii,"",@"SHT_CUDA_INFO"
	.sectionflags	@""
	.align	4


	//----- nvinfo : EIATTR_CUDA_API_VERSION
	.align		4
        /*0000*/ 	.byte	0x04, 0x37
        /*0002*/ 	.short	(.L_13 - .L_12)
.L_12:
        /*0004*/ 	.word	0x00000082


	//----- nvinfo : EIATTR_KPARAM_INFO
	.align		4
.L_13:
        /*0008*/ 	.byte	0x04, 0x17
        /*000a*/ 	.short	(.L_15 - .L_14)
.L_14:
        /*000c*/ 	.word	0x00000000
        /*0010*/ 	.short	0x0007
        /*0012*/ 	.short	0x0030
        /*0014*/ 	.byte	0x00, 0xf0, 0x11, 0x00


	//----- nvinfo : EIATTR_KPARAM_INFO
	.align		4
.L_15:
        /*0018*/ 	.byte	0x04, 0x17
        /*001a*/ 	.short	(.L_17 - .L_16)
.L_16:
        /*001c*/ 	.word	0x00000000
        /*0020*/ 	.short	0x0006
        /*0022*/ 	.short	0x002c
        /*0024*/ 	.byte	0x00, 0xf0, 0x11, 0x00


	//----- nvinfo : EIATTR_KPARAM_INFO
	.align		4
.L_17:
        /*0028*/ 	.byte	0x04, 0x17
        /*002a*/ 	.short	(.L_19 - .L_18)
.L_18:
        /*002c*/ 	.word	0x00000000
        /*0030*/ 	.short	0x0005
        /*0032*/ 	.short	0x0028
        /*0034*/ 	.byte	0x00, 0xf0, 0x11, 0x00


	//----- nvinfo : EIATTR_KPARAM_INFO
	.align		4
.L_19:
        /*0038*/ 	.byte	0x04, 0x17
        /*003a*/ 	.short	(.L_21 - .L_20)
.L_20:
        /*003c*/ 	.word	0x00000000
        /*0040*/ 	.short	0x0004
        /*0042*/ 	.short	0x0020
        /*0044*/ 	.byte	0x00, 0xf5, 0x21, 0x00


	//----- nvinfo : EIATTR_KPARAM_INFO
	.align		4
.L_21:
        /*0048*/ 	.byte	0x04, 0x17
        /*004a*/ 	.short	(.L_23 - .L_22)
.L_22:
        /*004c*/ 	.word	0x00000000
        /*0050*/ 	.short	0x0003
        /*0052*/ 	.short	0x0018
        /*0054*/ 	.byte	0x00, 0xf0, 0x11, 0x00


	//----- nvinfo : EIATTR_KPARAM_INFO
	.align		4
.L_23:
        /*0058*/ 	.byte	0x04, 0x17
        /*005a*/ 	.short	(.L_25 - .L_24)
.L_24:
        /*005c*/ 	.word	0x00000000
        /*0060*/ 	.short	0x0002
        /*0062*/ 	.short	0x0010
        /*0064*/ 	.byte	0x00, 0xf5, 0x21, 0x00


	//----- nvinfo : EIATTR_KPARAM_INFO
	.align		4
.L_25:
        /*0068*/ 	.byte	0x04, 0x17
        /*006a*/ 	.short	(.L_27 - .L_26)
.L_26:
        /*006c*/ 	.word	0x00000000
        /*0070*/ 	.short	0x0001
        /*0072*/ 	.short	0x0008
        /*0074*/ 	.byte	0x00, 0xf0, 0x11, 0x00


	//----- nvinfo : EIATTR_KPARAM_INFO
	.align		4
.L_27:
        /*0078*/ 	.byte	0x04, 0x17
        /*007a*/ 	.short	(.L_29 - .L_28)
.L_28:
        /*007c*/ 	.word	0x00000000
        /*0080*/ 	.short	0x0000
        /*0082*/ 	.short	0x0000
        /*0084*/ 	.byte	0x00, 0xf5, 0x21, 0x00


	//----- nvinfo : EIATTR_SPARSE_MMA_MASK
	.align		4
.L_29:
        /*0088*/ 	.byte	0x03, 0x50
        /*008a*/ 	.short	0x0000


	//----- nvinfo : EIATTR_MAXREG_COUNT
	.align		4
        /*008c*/ 	.byte	0x03, 0x1b
        /*008e*/ 	.short	0x00ff


	//----- nvinfo : EIATTR_MERCURY_ISA_VERSION
	.align		4
        /*0090*/ 	.byte	0x03, 0x5f
        /*0092*/ 	.short	0x0101


	//----- nvinfo : EIATTR_VRC_CTA_INIT_COUNT
	.align		4
        /*0094*/ 	.byte	0x02, 0x4a
	.zero		1
	.zero		1


	//----- nvinfo : EIATTR_EXIT_INSTR_OFFSETS
	.align		4
        /*0098*/ 	.byte	0x04, 0x1c
        /*009a*/ 	.short	(.L_31 - .L_30)


	//   ....[0]....
.L_30:
        /*009c*/ 	.word	0x000000f0


	//   ....[1]....
        /*00a0*/ 	.word	0x000002a0


	//----- nvinfo : EIATTR_CBANK_PARAM_SIZE
	.align		4
.L_31:
        /*00a4*/ 	.byte	0x03, 0x19
        /*00a6*/ 	.short	0x0034


	//----- nvinfo : EIATTR_PARAM_CBANK
	.align		4
        /*00a8*/ 	.byte	0x04, 0x0a
        /*00aa*/ 	.short	(.L_33 - .L_32)
	.align		4
.L_32:
        /*00ac*/ 	.word	index@(.nv.constant0._Z24nv12_to_yuv420_uv_kernelPKhiPhiS1_iii)
        /*00b0*/ 	.short	0x0380
        /*00b2*/ 	.short	0x0034


	//----- nvinfo : EIATTR_SW_WAR
	.align		4
.L_33:
        /*00b4*/ 	.byte	0x04, 0x36
        /*00b6*/ 	.short	(.L_35 - .L_34)
.L_34:
        /*00b8*/ 	.word	0x00000008
.L_35:


//--------------------- .nv.info._Z23nv12_to_yuv420_y_kernelPKhiPhiii --------------------------
	.section	.nv.info._Z23nv12_to_yuv420_y_kernelPKhiPhiii,"",@"SHT_CUDA_INFO"
	.sectionflags	@""
	.align	4


	//----- nvinfo : EIATTR_CUDA_API_VERSION
	.align		4
        /*0000*/ 	.byte	0x04, 0x37
        /*0002*/ 	.short	(.L_37 - .L_36)
.L_36:
        /*0004*/ 	.word	0x00000082


	//----- nvinfo : EIATTR_KPARAM_INFO
	.align		4
.L_37:
        /*0008*/ 	.byte	0x04, 0x17
        /*000a*/ 	.short	(.L_39 - .L_38)
.L_38:
        /*000c*/ 	.word	0x00000000
        /*0010*/ 	.short	0x0005
        /*0012*/ 	.short	0x0020
        /*0014*/ 	.byte	0x00, 0xf0, 0x11, 0x00


	//----- nvinfo : EIATTR_KPARAM_INFO
	.align		4
.L_39:
        /*0018*/ 	.byte	0x04, 0x17
        /*001a*/ 	.short	(.L_41 - .L_40)
.L_40:
        /*001c*/ 	.word	0x00000000
        /*0020*/ 	.short	0x0004
        /*0022*/ 	.short	0x001c
        /*0024*/ 	.byte	0x00, 0xf0, 0x11, 0x00


	//----- nvinfo : EIATTR_KPARAM_INFO
	.align		4
.L_41:
        /*0028*/ 	.byte	0x04, 0x17
        /*002a*/ 	.short	(.L_43 - .L_42)
.L_42:
        /*002c*/ 	.word	0x00000000
        /*0030*/ 	.short	0x0003
        /*0032*/ 	.short	0x0018
        /*0034*/ 	.byte	0x00, 0xf0, 0x11, 0x00


	//----- nvinfo : EIATTR_KPARAM_INFO
	.align		4
.L_43:
        /*0038*/ 	.byte	0x04, 0x17
        /*003a*/ 	.short	(.L_45 - .L_44)
.L_44:
        /*003c*/ 	.word	0x00000000
        /*0040*/ 	.short	0x0002
        /*0042*/ 	.short	0x0010
        /*0044*/ 	.byte	0x00, 0xf5, 0x21, 0x00


	//----- nvinfo : EIATTR_KPARAM_INFO
	.align		4
.L_45:
        /*0048*/ 	.byte	0x04, 0x17
        /*004a*/ 	.short	(.L_47 - .L_46)
.L_46:
        /*004c*/ 	.word	0x00000000
        /*0050*/ 	.short	0x0001
        /*0052*/ 	.short	0x0008
        /*0054*/ 	.byte	0x00, 0xf0, 0x11, 0x00


	//----- nvinfo : EIATTR_KPARAM_INFO
	.align		4
.L_47:
        /*0058*/ 	.byte	0x04, 0x17
        /*005a*/ 	.short	(.L_49 - .L_48)
.L_48:
        /*005c*/ 	.word	0x00000000
        /*0060*/ 	.short	0x0000
        /*0062*/ 	.short	0x0000
        /*0064*/ 	.byte	0x00, 0xf5, 0x21, 0x00


	//----- nvinfo : EIATTR_SPARSE_MMA_MASK
	.align		4
.L_49:
        /*0068*/ 	.byte	0x03, 0x50
        /*006a*/ 	.short	0x0000


	//----- nvinfo : EIATTR_MAXREG_COUNT
	.align		4
        /*006c*/ 	.byte	0x03, 0x1b
        /*006e*/ 	.short	0x00ff


	//----- nvinfo : EIATTR_MERCURY_ISA_VERSION
	.align		4
        /*0070*/ 	.byte	0x03, 0x5f
        /*0072*/ 	.short	0x0101


	//----- nvinfo : EIATTR_VRC_CTA_INIT_COUNT
	.align		4
        /*0074*/ 	.byte	0x02, 0x4a
	.zero		1
	.zero		1


	//----- nvinfo : EIATTR_EXIT_INSTR_OFFSETS
	.align		4
        /*0078*/ 	.byte	0x04, 0x1c
        /*007a*/ 	.short	(.L_51 - .L_50)


	//   ....[0]....
.L_50:
        /*007c*/ 	.word	0x000000d0


	//   ....[1]....
        /*0080*/ 	.word	0x000001e0


	//----- nvinfo : EIATTR_CBANK_PARAM_SIZE
	.align		4
.L_51:
        /*0084*/ 	.byte	0x03, 0x19
        /*0086*/ 	.short	0x0024


	//----- nvinfo : EIATTR_PARAM_CBANK
	.align		4
        /*0088*/ 	.byte	0x04, 0x0a
        /*008a*/ 	.short	(.L_53 - .L_52)
	.align		4
.L_52:
        /*008c*/ 	.word	index@(.nv.constant0._Z23nv12_to_yuv420_y_kernelPKhiPhiii)
        /*0090*/ 	.short	0x0380
        /*0092*/ 	.short	0x0024


	//----- nvinfo : EIATTR_SW_WAR
	.align		4
.L_53:
        /*0094*/ 	.byte	0x04, 0x36
        /*0096*/ 	.short	(.L_55 - .L_54)
.L_54:
        /*0098*/ 	.word	0x00000008
.L_55:


//--------------------- .nv.callgraph             --------------------------
	.section	.nv.callgraph,"",@"SHT_CUDA_CALLGRAPH"
	.align	4
	.sectionentsize	8
	.align		4
        /*0000*/ 	.word	0x00000000
	.align		4
        /*0004*/ 	.word	0xffffffff
	.align		4
        /*0008*/ 	.word	0x00000000
	.align		4
        /*000c*/ 	.word	0xfffffffe
	.align		4
        /*0010*/ 	.word	0x00000000
	.align		4
        /*0014*/ 	.word	0xfffffffd
	.align		4
        /*0018*/ 	.word	0x00000000
	.align		4
        /*001c*/ 	.word	0xfffffffc


//--------------------- .text._Z24nv12_to_yuv420_uv_kernelPKhiPhiS1_iii --------------------------
	.section	.text._Z24nv12_to_yuv420_uv_kernelPKhiPhiS1_iii,"ax",@progbits
	.align	128
        .global         _Z24nv12_to_yuv420_uv_kernelPKhiPhiS1_iii
        .type           _Z24nv12_to_yuv420_uv_kernelPKhiPhiS1_iii,@function
        .size           _Z24nv12_to_yuv420_uv_kernelPKhiPhiS1_iii,(.L_x_2 - _Z24nv12_to_yuv420_uv_kernelPKhiPhiS1_iii)
        .other          _Z24nv12_to_yuv420_uv_kernelPKhiPhiS1_iii,@"STO_CUDA_ENTRY STV_DEFAULT"
_Z24nv12_to_yuv420_uv_kernelPKhiPhiS1_iii:
.text._Z24nv12_to_yuv420_uv_kernelPKhiPhiS1_iii:
[----:B------:R-:W-:Y:S01]  /*0000*/  LDC R1, c[0x0][0x37c] ;  /* 0x0000df00ff017b82 */ /* 0x000fe20000000800 */
[----:B------:R-:W0:Y:S07]  /*0010*/  S2R R5, SR_TID.Y ;  /* 0x0000000000057919 */ /* 0x000e2e0000002200 */
[----:B------:R-:W1:Y:S01]  /*0020*/  LDC R6, c[0x0][0x360] ;  /* 0x0000d800ff067b82 */ /* 0x000e620000000800 */
[----:B------:R-:W2:Y:S01]  /*0030*/  LDCU UR5, c[0x0][0x3b0] ;  /* 0x00007600ff0577ac */ /* 0x000ea20008000800 */
[----:B------:R-:W1:Y:S01]  /*0040*/  S2R R3, SR_TID.X ;  /* 0x0000000000037919 */ /* 0x000e620000002100 */
[----:B------:R-:W3:Y:S05]  /*0050*/  LDCU UR4, c[0x0][0x3ac] ;  /* 0x00007580ff0477ac */ /* 0x000eea0008000800 */
[----:B------:R-:W0:Y:S08]  /*0060*/  S2UR UR7, SR_CTAID.Y ;  /* 0x00000000000779c3 */ /* 0x000e300000002600 */
[----:B------:R-:W0:Y:S01]  /*0070*/  LDC R0, c[0x0][0x364] ;  /* 0x0000d900ff007b82 */ /* 0x000e220000000800 */
[----:B--2---:R-:W-:-:S02]  /*0080*/  USHF.R.S32.HI UR5, URZ, 0x1, UR5 ;  /* 0x00000001ff057899 */ /* 0x004fc40008011405 */
[----:B---3--:R-:W-:-:S05]  /*0090*/  USHF.R.S32.HI UR4, URZ, 0x1, UR4 ;  /* 0x00000001ff047899 */ /* 0x008fca0008011404 */
[----:B------:R-:W1:Y:S01]  /*00a0*/  S2UR UR6, SR_CTAID.X ;  /* 0x00000000000679c3 */ /* 0x000e620000002500 */
[----:B0-----:R-:W-:-:S05]  /*00b0*/  IMAD R0, R0, UR7, R5 ;  /* 0x0000000700007c24 */ /* 0x001fca000f8e0205 */
[----:B------:R-:W-:Y:S01]  /*00c0*/  ISETP.GE.AND P0, PT, R0, UR5, PT ;  /* 0x0000000500007c0c */ /* 0x000fe2000bf06270 */
[----:B-1----:R-:W-:-:S05]  /*00d0*/  IMAD R6, R6, UR6, R3 ;  /* 0x0000000606067c24 */ /* 0x002fca000f8e0203 */
[----:B------:R-:W-:-:S13]  /*00e0*/  ISETP.GE.OR P0, PT, R6, UR4, P0 ;  /* 0x0000000406007c0c */ /* 0x000fda0008706670 */
[----:B------:R-:W-:Y:S05]  /*00f0*/  @P0 EXIT ;  /* 0x000000000000094d */ /* 0x000fea0003800000 */
[----:B------:R-:W0:Y:S01]  /*0100*/  LDCU UR6, c[0x0][0x388] ;  /* 0x00007100ff0677ac */ /* 0x000e220008000800 */
[----:B------:R-:W-:Y:S01]  /*0110*/  IMAD.SHL.U32 R2, R6, 0x2, RZ ;  /* 0x0000000206027824 */ /* 0x000fe200078e00ff */
[----:B------:R-:W1:Y:S04]  /*0120*/  LDCU.64 UR8, c[0x0][0x380] ;  /* 0x00007000ff0877ac */ /* 0x000e680008000a00 */
[--C-:B------:R-:W-:Y:S01]  /*0130*/  SHF.R.S32.HI R4, RZ, 0x1f, R2.reuse ;  /* 0x0000001fff047819 */ /* 0x100fe20000011402 */
[----:B------:R-:W2:Y:S01]  /*0140*/  LDCU.64 UR4, c[0x0][0x358] ;  /* 0x00006b00ff0477ac */ /* 0x000ea20008000a00 */
[----:B------:R-:W3:Y:S01]  /*0150*/  LDCU UR7, c[0x0][0x3a8] ;  /* 0x00007500ff0777ac */ /* 0x000ee20008000800 */
[----:B------:R-:W4:Y:S01]  /*0160*/  LDCU.64 UR10, c[0x0][0x3a0] ;  /* 0x00007400ff0a77ac */ /* 0x000f220008000a00 */
[----:B0-----:R-:W-:Y:S01]  /*0170*/  IMAD R3, R0, UR6, RZ ;  /* 0x0000000600037c24 */ /* 0x001fe2000f8e02ff */
[----:B------:R-:W0:Y:S04]  /*0180*/  LDCU UR6, c[0x0][0x398] ;  /* 0x00007300ff0677ac */ /* 0x000e280008000800 */
[----:B-1----:R-:W-:-:S02]  /*0190*/  IADD3 R2, P0, P1, R3, UR8, R2 ;  /* 0x0000000803027c10 */ /* 0x002fc4000f91e002 */
[----:B------:R-:W-:-:S04]  /*01a0*/  SHF.R.S32.HI R3, RZ, 0x1f, R3 ;  /* 0x0000001fff037819 */ /* 0x000fc80000011403 */
[----:B------:R-:W-:Y:S01]  /*01b0*/  IADD3.X R3, PT, PT, R3, UR9, R4, P0, P1 ;  /* 0x0000000903037c10 */ /* 0x000fe200087e2404 */
[----:B------:R-:W1:Y:S04]  /*01c0*/  LDCU.64 UR8, c[0x0][0x390] ;  /* 0x00007200ff0877ac */ /* 0x000e680008000a00 */
[----:B--2---:R-:W2:Y:S04]  /*01d0*/  LDG.E.U8.CONSTANT R9, desc[UR4][R2.64] ;  /* 0x0000000402097981 */ /* 0x004ea8000c1e9100 */
[----:B------:R-:W5:Y:S01]  /*01e0*/  LDG.E.U8.CONSTANT R11, desc[UR4][R2.64+0x1] ;  /* 0x00000104020b7981 */ /* 0x000f62000c1e9100 */
[C---:B0-----:R-:W-:Y:S01]  /*01f0*/  IMAD R5, R0.reuse, UR6, RZ ;  /* 0x0000000600057c24 */ /* 0x041fe2000f8e02ff */
[----:B------:R-:W-:Y:S01]  /*0200*/  SHF.R.S32.HI R8, RZ, 0x1f, R6 ;  /* 0x0000001fff087819 */ /* 0x000fe20000011406 */
[----:B---3--:R-:W-:-:S03]  /*0210*/  IMAD R7, R0, UR7, RZ ;  /* 0x0000000700077c24 */ /* 0x008fc6000f8e02ff */
[----:B------:R-:W-:Y:S02]  /*0220*/  SHF.R.S32.HI R0, RZ, 0x1f, R5 ;  /* 0x0000001fff007819 */ /* 0x000fe40000011405 */
[--C-:B-1----:R-:W-:Y:S02]  /*0230*/  IADD3 R4, P0, P1, R5, UR8, R6.reuse ;  /* 0x0000000805047c10 */ /* 0x102fe4000f91e006 */
[----:B----4-:R-:W-:Y:S02]  /*0240*/  IADD3 R6, P2, P3, R7, UR10, R6 ;  /* 0x0000000a07067c10 */ /* 0x010fe4000fb5e006 */
[----:B------:R-:W-:Y:S02]  /*0250*/  SHF.R.S32.HI R7, RZ, 0x1f, R7 ;  /* 0x0000001fff077819 */ /* 0x000fe40000011407 */
[--C-:B------:R-:W-:Y:S02]  /*0260*/  IADD3.X R5, PT, PT, R0, UR9, R8.reuse, P0, P1 ;  /* 0x0000000900057c10 */ /* 0x100fe400087e2408 */
[----:B------:R-:W-:-:S03]  /*0270*/  IADD3.X R7, PT, PT, R7, UR11, R8, P2, P3 ;  /* 0x0000000b07077c10 */ /* 0x000fc600097e6408 */
[----:B--2---:R-:W-:Y:S04]  /*0280*/  STG.E.U8 desc[UR4][R4.64], R9 ;  /* 0x0000000904007986 */ /* 0x004fe8000c101104 */
[----:B-----5:R-:W-:Y:S01]  /*0290*/  STG.E.U8 desc[UR4][R6.64], R11 ;  /* 0x0000000b06007986 */ /* 0x020fe2000c101104 */
[----:B------:R-:W-:Y:S05]  /*02a0*/  EXIT ;  /* 0x000000000000794d */ /* 0x000fea0003800000 */
.L_x_0:
[----:B------:R-:W-:-:S00]  /*02b0*/  BRA `(.L_x_0) ;  /* 0xfffffffc00fc7947 */ /* 0x000fc0000383ffff */
[----:B------:R-:W-:-:S00]  /*02c0*/  NOP ;  /* 0x0000000000007918 */ /* 0x000fc00000000000 */
        /* <DEDUP_REMOVED lines=11> */
.L_x_2:


//--------------------- .text._Z23nv12_to_yuv420_y_kernelPKhiPhiii --------------------------
	.section	.text._Z23nv12_to_yuv420_y_kernelPKhiPhiii,"ax",@progbits
	.align	128
        .global         _Z23nv12_to_yuv420_y_kernelPKhiPhiii
        .type           _Z23nv12_to_yuv420_y_kernelPKhiPhiii,@function
        .size           _Z23nv12_to_yuv420_y_kernelPKhiPhiii,(.L_x_3 - _Z23nv12_to_yuv420_y_kernelPKhiPhiii)
        .other          _Z23nv12_to_yuv420_y_kernelPKhiPhiii,@"STO_CUDA_ENTRY STV_DEFAULT"
_Z23nv12_to_yuv420_y_kernelPKhiPhiii:
.text._Z23nv12_to_yuv420_y_kernelPKhiPhiii:
[----:B------:R-:W-:Y:S01]  /*0000*/  LDC R1, c[0x0][0x37c] ;  /* 0x0000df00ff017b82 */ /* 0x000fe20000000800 */
[----:B------:R-:W0:Y:S07]  /*0010*/  S2R R5, SR_TID.Y ;  /* 0x0000000000057919 */ /* 0x000e2e0000002200 */
[----:B------:R-:W1:Y:S01]  /*0020*/  LDC R4, c[0x0][0x360] ;  /* 0x0000d800ff047b82 */ /* 0x000e620000000800 */
[----:B------:R-:W2:Y:S01]  /*0030*/  LDCU UR6, c[0x0][0x3a0] ;  /* 0x00007400ff0677ac */ /* 0x000ea20008000800 */
[----:B------:R-:W1:Y:S01]  /*0040*/  S2R R3, SR_TID.X ;  /* 0x0000000000037919 */ /* 0x000e620000002100 */
[----:B------:R-:W3:Y:S05]  /*0050*/  LDCU UR7, c[0x0][0x39c] ;  /* 0x00007380ff0777ac */ /* 0x000eea0008000800 */
[----:B------:R-:W0:Y:S08]  /*0060*/  S2UR UR5, SR_CTAID.Y ;  /* 0x00000000000579c3 */ /* 0x000e300000002600 */
[----:B------:R-:W0:Y:S08]  /*0070*/  LDC R0, c[0x0][0x364] ;  /* 0x0000d900ff007b82 */ /* 0x000e300000000800 */
[----:B------:R-:W1:Y:S01]  /*0080*/  S2UR UR4, SR_CTAID.X ;  /* 0x00000000000479c3 */ /* 0x000e620000002500 */
[----:B0-----:R-:W-:-:S05]  /*0090*/  IMAD R0, R0, UR5, R5 ;  /* 0x0000000500007c24 */ /* 0x001fca000f8e0205 */
[----:B--2---:R-:W-:Y:S01]  /*00a0*/  ISETP.GE.AND P0, PT, R0, UR6, PT ;  /* 0x0000000600007c0c */ /* 0x004fe2000bf06270 */
[----:B-1----:R-:W-:-:S05]  /*00b0*/  IMAD R4, R4, UR4, R3 ;  /* 0x0000000404047c24 */ /* 0x002fca000f8e0203 */
[----:B---3--:R-:W-:-:S13]  /*00c0*/  ISETP.GE.OR P0, PT, R4, UR7, P0 ;  /* 0x0000000704007c0c */ /* 0x008fda0008706670 */
[----:B------:R-:W-:Y:S05]  /*00d0*/  @P0 EXIT ;  /* 0x000000000000094d */ /* 0x000fea0003800000 */
[----:B------:R-:W0:Y:S01]  /*00e0*/  LDCU UR6, c[0x0][0x388] ;  /* 0x00007100ff0677ac */ /* 0x000e220008000800 */
[--C-:B------:R-:W-:Y:S01]  /*00f0*/  SHF.R.S32.HI R6, RZ, 0x1f, R4.reuse ;  /* 0x0000001fff067819 */ /* 0x100fe20000011404 */
[----:B------:R-:W1:Y:S01]  /*0100*/  LDCU.64 UR8, c[0x0][0x380] ;  /* 0x00007000ff0877ac */ /* 0x000e620008000a00 */
[----:B------:R-:W2:Y:S01]  /*0110*/  LDCU.64 UR4, c[0x0][0x358] ;  /* 0x00006b00ff0477ac */ /* 0x000ea20008000a00 */
[----:B0-----:R-:W-:Y:S01]  /*0120*/  IMAD R3, R0, UR6, RZ ;  /* 0x0000000600037c24 */ /* 0x001fe2000f8e02ff */
[----:B------:R-:W0:Y:S04]  /*0130*/  LDCU UR6, c[0x0][0x398] ;  /* 0x00007300ff0677ac */ /* 0x000e280008000800 */
[----:B------:R-:W-:Y:S02]  /*0140*/  SHF.R.S32.HI R5, RZ, 0x1f, R3 ;  /* 0x0000001fff057819 */ /* 0x000fe40000011403 */
[----:B-1----:R-:W-:-:S04]  /*0150*/  IADD3 R2, P0, P1, R3, UR8, R4 ;  /* 0x0000000803027c10 */ /* 0x002fc8000f91e004 */
[----:B------:R-:W-:Y:S01]  /*0160*/  IADD3.X R3, PT, PT, R5, UR9, R6, P0, P1 ;  /* 0x0000000905037c10 */ /* 0x000fe200087e2406 */
[----:B------:R-:W1:Y:S05]  /*0170*/  LDCU.64 UR8, c[0x0][0x390] ;  /* 0x00007200ff0877ac */ /* 0x000e6a0008000a00 */
[----:B--2---:R-:W2:Y:S01]  /*0180*/  LDG.E.U8.CONSTANT R3, desc[UR4][R2.64] ;  /* 0x0000000402037981 */ /* 0x004ea2000c1e9100 */
[----:B0-----:R-:W-:-:S05]  /*0190*/  IMAD R5, R0, UR6, RZ ;  /* 0x0000000600057c24 */ /* 0x001fca000f8e02ff */
[----:B-1----:R-:W-:Y:S02]  /*01a0*/  IADD3 R4, P0, P1, R5, UR8, R4 ;  /* 0x0000000805047c10 */ /* 0x002fe4000f91e004 */
[----:B------:R-:W-:-:S04]  /*01b0*/  SHF.R.S32.HI R5, RZ, 0x1f, R5 ;  /* 0x0000001fff057819 */ /* 0x000fc80000011405 */
[----:B------:R-:W-:-:S05]  /*01c0*/  IADD3.X R5, PT, PT, R5, UR9, R6, P0, P1 ;  /* 0x0000000905057c10 */ /* 0x000fca00087e2406 */
[----:B--2---:R-:W-:Y:S01]  /*01d0*/  STG.E.U8 desc[UR4][R4.64], R3 ;  /* 0x0000000304007986 */ /* 0x004fe2000c101104 */
[----:B------:R-:W-:Y:S05]  /*01e0*/  EXIT ;  /* 0x000000000000794d */ /* 0x000fea0003800000 */
.L_x_1:
        /* <DEDUP_REMOVED lines=9> */
.L_x_3:


//--------------------- .nv.shared.reserved.0     --------------------------
	.section	.nv.shared.reserved.0,"aw",@nobits
	.weak		__nv_reservedSMEM_offset_0_alias
	.size		__nv_reservedSMEM_offset_0_alias, 0, 64
	.other		__nv_reservedSMEM_offset_0_alias,@"STO_CUDA_RESERVED_SHARED STV_DEFAULT"
__nv_reservedSMEM_offset_0_alias:
	.zero		0
	.zero		64


//--------------------- .nv.constant0._Z24nv12_to_yuv420_uv_kernelPKhiPhiS1_iii --------------------------
	.section	.nv.constant0._Z24nv12_to_yuv420_uv_kernelPKhiPhiS1_iii,"a",@progbits
	.sectionflags	@""
	.align	4
.nv.constant0._Z24nv12_to_yuv420_uv_kernelPKhiPhiS1_iii:
	.zero		948


//--------------------- .nv.constant0._Z23nv12_to_yuv420_y_kernelPKhiPhiii --------------------------
	.section	.nv.constant0._Z23nv12_to_yuv420_y_kernelPKhiPhiii,"a",@progbits
	.sectionflags	@""
	.align	4
.nv.constant0._Z23nv12_to_yuv420_y_kernelPKhiPhiii:
	.zero		932


//--------------------- SYMBOLS --------------------------

	.type		.nv.reservedSmem.offset0,@object
	.size		.nv.reservedSmem.offset0,0x4
